	.headerflags	@"EF_CUDA_TEXMODE_UNIFIED EF_CUDA_64BIT_ADDRESS EF_CUDA_ACCELERATORS EF_CUDA_SM90 EF_CUDA_VIRTUAL_SM(EF_CUDA_SM90)"
	.elftype	@"ET_EXEC"


//--------------------- .nv.info                  --------------------------
	.section	.nv.info,"",@"SHT_CUDA_INFO"
	.align	4


	//----- nvinfo : EIATTR_REGCOUNT
	.align		4
        /*0000*/ 	.byte	0x04, 0x2f
        /*0002*/ 	.short	(.L_2 - .L_1)
	.align		4
.L_1:
        /*0004*/ 	.word	index@(triton_poi_fused_tanh_34)
        /*0008*/ 	.word	0x0000000c


	//----- nvinfo : EIATTR_MIN_STACK_SIZE
	.align		4
.L_2:
        /*000c*/ 	.byte	0x04, 0x12
        /*000e*/ 	.short	(.L_4 - .L_3)
	.align		4
.L_3:
        /*0010*/ 	.word	index@(triton_poi_fused_tanh_34)
        /*0014*/ 	.word	0x00000000


	//----- nvinfo : EIATTR_FRAME_SIZE
	.align		4
.L_4:
        /*0018*/ 	.byte	0x04, 0x11
        /*001a*/ 	.short	(.L_6 - .L_5)
	.align		4
.L_5:
        /*001c*/ 	.word	index@(triton_poi_fused_tanh_34)
        /*0020*/ 	.word	0x00000000


	//----- nvinfo : EIATTR_MIN_STACK_SIZE
	.align		4
.L_6:
        /*0024*/ 	.byte	0x04, 0x12
        /*0026*/ 	.short	(.L_8 - .L_7)
	.align		4
.L_7:
        /*0028*/ 	.word	index@(triton_poi_fused_tanh_34)
        /*002c*/ 	.word	0x00000000
.L_8:


//--------------------- .nv.info.triton_poi_fused_tanh_34 --------------------------
	.section	.nv.info.triton_poi_fused_tanh_34,"",@"SHT_CUDA_INFO"
	.sectionflags	@""
	.align	4


	//----- nvinfo : EIATTR_CUDA_API_VERSION
	.align		4
        /*0000*/ 	.byte	0x04, 0x37
        /*0002*/ 	.short	(.L_10 - .L_9)
.L_9:
        /*0004*/ 	.word	0x0000007c


	//----- nvinfo : EIATTR_KPARAM_INFO
	.align		4
.L_10:
        /*0008*/ 	.byte	0x04, 0x17
        /*000a*/ 	.short	(.L_12 - .L_11)
.L_11:
        /*000c*/ 	.word	0x00000000
        /*0010*/ 	.short	0x0002
        /*0012*/ 	.short	0x0010
        /*0014*/ 	.byte	0x00, 0xf0, 0x11, 0x00


	//----- nvinfo : EIATTR_KPARAM_INFO
	.align		4
.L_12:
        /*0018*/ 	.byte	0x04, 0x17
        /*001a*/ 	.short	(.L_14 - .L_13)
.L_13:
        /*001c*/ 	.word	0x00000000
        /*0020*/ 	.short	0x0001
        /*0022*/ 	.short	0x0008
        /*0024*/ 	.byte	0x00, 0xf4, 0x21, 0x00


	//----- nvinfo : EIATTR_KPARAM_INFO
	.align		4
.L_14:
        /*0028*/ 	.byte	0x04, 0x17
        /*002a*/ 	.short	(.L_16 - .L_15)
.L_15:
        /*002c*/ 	.word	0x00000000
        /*0030*/ 	.short	0x0000
        /*0032*/ 	.short	0x0000
        /*0034*/ 	.byte	0x00, 0xf4, 0x21, 0x00


	//----- nvinfo : EIATTR_SPARSE_MMA_MASK
	.align		4
.L_16:
        /*0038*/ 	.byte	0x03, 0x50
        /*003a*/ 	.short	0x0000


	//----- nvinfo : EIATTR_MAXREG_COUNT
	.align		4
        /*003c*/ 	.byte	0x03, 0x1b
        /*003e*/ 	.short	0x00ff


	//----- nvinfo : EIATTR_EXIT_INSTR_OFFSETS
	.align		4
        /*0040*/ 	.byte	0x04, 0x1c
        /*0042*/ 	.short	(.L_18 - .L_17)


	//   ....[0]....
.L_17:
        /*0044*/ 	.word	0x000003c0


	//   ....[1]....
        /*0048*/ 	.word	0x000003e0


	//----- nvinfo : EIATTR_REQNTID
	.align		4
.L_18:
        /*004c*/ 	.byte	0x04, 0x10
        /*004e*/ 	.short	(.L_20 - .L_19)
.L_19:
        /*0050*/ 	.word	0x00000080
        /*0054*/ 	.word	0x00000001
        /*0058*/ 	.word	0x00000001


	//----- nvinfo : EIATTR_CRS_STACK_SIZE
	.align		4
.L_20:
        /*005c*/ 	.byte	0x04, 0x1e
        /*005e*/ 	.short	(.L_22 - .L_21)
.L_21:
        /*0060*/ 	.word	0x00000000


	//----- nvinfo : EIATTR_CBANK_PARAM_SIZE
	.align		4
.L_22:
        /*0064*/ 	.byte	0x03, 0x19
        /*0066*/ 	.short	0x0014


	//----- nvinfo : EIATTR_PARAM_CBANK
	.align		4
        /*0068*/ 	.byte	0x04, 0x0a
        /*006a*/ 	.short	(.L_24 - .L_23)
	.align		4
.L_23:
        /*006c*/ 	.word	index@(.nv.constant0.triton_poi_fused_tanh_34)
        /*0070*/ 	.short	0x0210
        /*0072*/ 	.short	0x0014


	//----- nvinfo : EIATTR_SW_WAR
	.align		4
.L_24:
        /*0074*/ 	.byte	0x04, 0x36
        /*0076*/ 	.short	(.L_26 - .L_25)
.L_25:
        /*0078*/ 	.word	0x00000008
.L_26:


//--------------------- .nv.callgraph             --------------------------
	.section	.nv.callgraph,"",@"SHT_CUDA_CALLGRAPH"
	.align	4
	.sectionentsize	8
	.align		4
        /*0000*/ 	.word	0x00000000
	.align		4
        /*0004*/ 	.word	0xffffffff
	.align		4
        /*0008*/ 	.word	0x00000000
	.align		4
        /*000c*/ 	.word	0xfffffffe
	.align		4
        /*0010*/ 	.word	0x00000000
	.align		4
        /*0014*/ 	.word	0xfffffffd
	.align		4
        /*0018*/ 	.word	0x00000000
	.align		4
        /*001c*/ 	.word	0xfffffffc


//--------------------- .nv.constant4             --------------------------
	.section	.nv.constant4,"a",@progbits
	.align	8
	.align		8
.nv.constant4:
        /*0000*/ 	.dword	_$_str


//--------------------- .text.triton_poi_fused_tanh_34 --------------------------
	.section	.text.triton_poi_fused_tanh_34,"ax",@progbits
	.align	128
        .global         triton_poi_fused_tanh_34
        .type           triton_poi_fused_tanh_34,@function
        .size           triton_poi_fused_tanh_34,(.L_x_7 - triton_poi_fused_tanh_34)
        .other          triton_poi_fused_tanh_34,@"STO_CUDA_ENTRY STV_DEFAULT"
triton_poi_fused_tanh_34:
.text.triton_poi_fused_tanh_34:
[----:B------:R-:W0:Y:S02]  /*0000*/  LDC R1, c[0x0][0x28] ;  /* 0x00000a00ff017b82 */ /* 0x000e240000000800 */
[----:B------:R-:W1:Y:S01]  /*0010*/  S2R R0, SR_TID.X ;  /* 0x0000000000007919 */ /* 0x000e620000002100 */
[----:B------:R-:W2:Y:S01]  /*0020*/  LDC.64 R2, c[0x0][0x210] ;  /* 0x00008400ff027b82 */ /* 0x000ea20000000a00 */
[----:B------:R-:W-:Y:S01]  /*0030*/  ULDC.64 UR4, c[0x0][0x208] ;  /* 0x0000820000047ab9 */ /* 0x000fe20000000a00 */
[----:B------:R-:W3:Y:S06]  /*0040*/  S2R R5, SR_CTAID.X ;  /* 0x0000000000057919 */ /* 0x000eec0000002500 */
[----:B------:R-:W4:Y:S01]  /*0050*/  LDC.64 R6, c[0x0][0x218] ;  /* 0x00008600ff067b82 */ /* 0x000f220000000a00 */
[----:B-1----:R-:W-:Y:S01]  /*0060*/  SHF.L.U32 R0, R0, 0x1, RZ ;  /* 0x0000000100007819 */ /* 0x002fe200000006ff */
[----:B----4-:R-:W4:Y:S03]  /*0070*/  LDG.E R6, desc[UR4][R6.64] ;  /* 0x0000000406067981 */ /* 0x010f26000c1e1900 */
[----:B------:R-:W-:-:S04]  /*0080*/  LOP3.LUT R0, R0, 0xfe, RZ, 0xc0, !PT ;  /* 0x000000fe00007812 */ /* 0x000fc800078ec0ff */
[----:B---3--:R-:W-:-:S04]  /*0090*/  LEA R5, R5, R0, 0x8 ;  /* 0x0000000005057211 */ /* 0x008fc800078e40ff */
[C---:B------:R-:W-:Y:S01]  /*00a0*/  ISETP.GE.AND P0, PT, R5.reuse, 0x400, PT ;  /* 0x000004000500780c */ /* 0x040fe20003f06270 */
[----:B--2---:R-:W-:Y:S01]  /*00b0*/  IMAD.WIDE R2, R5, 0x4, R2 ;  /* 0x0000000405027825 */ /* 0x004fe200078e0202 */
[----:B------:R-:W-:-:S11]  /*00c0*/  CS2R R4, SRZ ;  /* 0x0000000000047805 */ /* 0x000fd6000001ff00 */
[----:B------:R-:W4:Y:S01]  /*00d0*/  @!P0 LDG.E.64 R4, desc[UR4][R2.64] ;  /* 0x0000000402048981 */ /* 0x000f22000c1e1b00 */
[----:B------:R-:W-:Y:S01]  /*00e0*/  BSSY B0, `(.L_x_0) ;  /* 0x0000017000007945 */ /* 0x000fe20003800000 */
[----:B----4-:R-:W-:-:S04]  /*00f0*/  FADD R9, R6, R4 ;  /* 0x0000000406097221 */ /* 0x010fc80000000000 */
[----:B------:R-:W-:-:S05]  /*0100*/  FADD.FTZ R8, |R9|, -RZ ;  /* 0x800000ff09087221 */ /* 0x000fca0000010200 */
[----:B------:R-:W-:Y:S01]  /*0110*/  FSETP.GE.AND P1, PT, R8, 0.60000002384185791016, PT ;  /* 0x3f19999a0800780b */ /* 0x000fe20003f26000 */
[----:B------:R-:W-:-:S12]  /*0120*/  FADD R4, R6, R5 ;  /* 0x0000000506047221 */ /* 0x000fd80000000000 */
[----:B------:R-:W-:Y:S05]  /*0130*/  @!P1 BRA `(.L_x_1) ;  /* 0x0000000000289947 */ /* 0x000fea0003800000 */
[C---:B------:R-:W-:Y:S01]  /*0140*/  FMUL R0, R8.reuse, 2.8853900432586669922 ;  /* 0x4038aa3b08007820 */ /* 0x040fe20000400000 */
[----:B------:R-:W-:Y:S01]  /*0150*/  HFMA2.MMA R6, -RZ, RZ, 1.875, 0 ;  /* 0x3f800000ff067435 */ /* 0x000fe200000001ff */
[----:B------:R-:W-:-:S04]  /*0160*/  FSETP.GE.AND P1, PT, R8, 9.010913848876953125, PT ;  /* 0x41102cb40800780b */ /* 0x000fc80003f26000 */
[----:B------:R-:W1:Y:S02]  /*0170*/  MUFU.EX2 R0, R0 ;  /* 0x0000000000007308 */ /* 0x000e640000000800 */
[----:B-1----:R-:W-:-:S06]  /*0180*/  FADD R5, R0, 1 ;  /* 0x3f80000000057421 */ /* 0x002fcc0000000000 */
[----:B------:R-:W1:Y:S02]  /*0190*/  MUFU.RCP R5, R5 ;  /* 0x0000000500057308 */ /* 0x000e640000001000 */
[----:B-1----:R-:W-:-:S05]  /*01a0*/  FFMA.FTZ R6, R5, -2, R6 ;  /* 0xc000000005067823 */ /* 0x002fca0000010006 */
[----:B------:R-:W-:-:S04]  /*01b0*/  FSEL R6, R6, 1, !P1 ;  /* 0x3f80000006067808 */ /* 0x000fc80004800000 */
[----:B------:R-:W-:Y:S01]  /*01c0*/  LOP3.LUT R6, R6, 0x80000000, R9, 0xf8, !PT ;  /* 0x8000000006067812 */ /* 0x000fe200078ef809 */
[----:B------:R-:W-:Y:S06]  /*01d0*/  BRA `(.L_x_2) ;  /* 0x00000000001c7947 */ /* 0x000fec0003800000 */
.L_x_1:
[----:B------:R-:W-:Y:S01]  /*01e0*/  MOV R0, 0x3c80f082 ;  /* 0x3c80f08200007802 */ /* 0x000fe20000000f00 */
[----:B------:R-:W-:-:S04]  /*01f0*/  FMUL R5, R9, R9 ;  /* 0x0000000909057220 */ /* 0x000fc80000400000 */
[----:B------:R-:W-:-:S04]  /*0200*/  FFMA.FTZ R0, R5, R0, -0.052303962409496307373 ;  /* 0xbd563cae05007423 */ /* 0x000fc80000010000 */
[----:B------:R-:W-:-:S04]  /*0210*/  FFMA.FTZ R0, R5, R0, 0.1331529766321182251 ;  /* 0x3e08594105007423 */ /* 0x000fc80000010000 */
[----:B------:R-:W-:-:S04]  /*0220*/  FFMA.FTZ R0, R5, R0, -0.33332768082618713379 ;  /* 0xbeaaa9ed05007423 */ /* 0x000fc80000010000 */
[----:B------:R-:W-:-:S04]  /*0230*/  FFMA.FTZ R0, R5, R0, RZ ;  /* 0x0000000005007223 */ /* 0x000fc800000100ff */
[----:B------:R-:W-:-:S07]  /*0240*/  FFMA.FTZ R6, R9, R0, R9 ;  /* 0x0000000009067223 */ /* 0x000fce0000010009 */
.L_x_2:
[----:B------:R-:W-:Y:S05]  /*0250*/  BSYNC B0 ;  /* 0x0000000000007941 */ /* 0x000fea0003800000 */
.L_x_0:
[----:B------:R-:W-:Y:S01]  /*0260*/  FADD.FTZ R9, |R4|, -RZ ;  /* 0x800000ff04097221 */ /* 0x000fe20000010200 */
[----:B------:R-:W-:Y:S04]  /*0270*/  BSSY B0, `(.L_x_3) ;  /* 0x0000014000007945 */ /* 0x000fe80003800000 */
[----:B------:R-:W-:-:S13]  /*0280*/  FSETP.GE.AND P1, PT, R9, 0.60000002384185791016, PT ;  /* 0x3f19999a0900780b */ /* 0x000fda0003f26000 */
        /* <DEDUP_REMOVED lines=11> */
.L_x_4:
[----:B------:R-:W-:Y:S01]  /*0340*/  MOV R0, 0x3c80f082 ;  /* 0x3c80f08200007802 */ /* 0x000fe20000000f00 */
[----:B------:R-:W-:-:S04]  /*0350*/  FMUL R5, R4, R4 ;  /* 0x0000000404057220 */ /* 0x000fc80000400000 */
[----:B------:R-:W-:-:S04]  /*0360*/  FFMA.FTZ R0, R5, R0, -0.052303962409496307373 ;  /* 0xbd563cae05007423 */ /* 0x000fc80000010000 */
[----:B------:R-:W-:-:S04]  /*0370*/  FFMA.FTZ R0, R5, R0, 0.1331529766321182251 ;  /* 0x3e08594105007423 */ /* 0x000fc80000010000 */
[----:B------:R-:W-:-:S04]  /*0380*/  FFMA.FTZ R0, R5, R0, -0.33332768082618713379 ;  /* 0xbeaaa9ed05007423 */ /* 0x000fc80000010000 */
[----:B------:R-:W-:-:S04]  /*0390*/  FFMA.FTZ R5, R5, R0, RZ ;  /* 0x0000000005057223 */ /* 0x000fc800000100ff */
[----:B------:R-:W-:-:S07]  /*03a0*/  FFMA.FTZ R7, R4, R5, R4 ;  /* 0x0000000504077223 */ /* 0x000fce0000010004 */
.L_x_5:
[----:B------:R-:W-:Y:S05]  /*03b0*/  BSYNC B0 ;  /* 0x0000000000007941 */ /* 0x000fea0003800000 */
.L_x_3:
[----:B------:R-:W-:Y:S05]  /*03c0*/  @P0 EXIT ;  /* 0x000000000000094d */ /* 0x000fea0003800000 */
[----:B------:R-:W-:Y:S01]  /*03d0*/  STG.E.64 desc[UR4][R2.64], R6 ;  /* 0x0000000602007986 */ /* 0x000fe2000c101b04 */
[----:B------:R-:W-:Y:S05]  /*03e0*/  EXIT ;  /* 0x000000000000794d */ /* 0x000fea0003800000 */
.L_x_6:
[----:B------:R-:W-:-:S00]  /*03f0*/  BRA `(.L_x_6) ;  /* 0xfffffffc00fc7947 */ /* 0x000fc0000383ffff */
[----:B------:R-:W-:-:S00]  /*0400*/  NOP ;  /* 0x0000000000007918 */ /* 0x000fc00000000000 */
[----:B------:R-:W-:-:S00]  /*0410*/  NOP ;  /* 0x0000000000007918 */ /* 0x000fc00000000000 */
[----:B------:R-:W-:-:S00]  /*0420*/  NOP ;  /* 0x0000000000007918 */ /* 0x000fc00000000000 */
[----:B------:R-:W-:-:S00]  /*0430*/  NOP ;  /* 0x0000000000007918 */ /* 0x000fc00000000000 */
[----:B------:R-:W-:-:S00]  /*0440*/  NOP ;  /* 0x0000000000007918 */ /* 0x000fc00000000000 */
[----:B------:R-:W-:-:S00]  /*0450*/  NOP ;  /* 0x0000000000007918 */ /* 0x000fc00000000000 */
[----:B------:R-:W-:-:S00]  /*0460*/  NOP ;  /* 0x0000000000007918 */ /* 0x000fc00000000000 */
[----:B------:R-:W-:-:S00]  /*0470*/  NOP ;  /* 0x0000000000007918 */ /* 0x000fc00000000000 */
.L_x_7:


//--------------------- .nv.global.init           --------------------------
	.section	.nv.global.init,"aw",@progbits
.nv.global.init:
	.type		_$_str,@object
	.size		_$_str,(.L_0 - _$_str)
_$_str:
        /*0000*/ 	.byte	0x5f, 0x5f, 0x43, 0x55, 0x44, 0x41, 0x5f, 0x46, 0x54, 0x5a, 0x00
.L_0:


//--------------------- .nv.constant0.triton_poi_fused_tanh_34 --------------------------
	.section	.nv.constant0.triton_poi_fused_tanh_34,"a",@progbits
	.sectionflags	@""
	.align	4
.nv.constant0.triton_poi_fused_tanh_34:
	.zero		548
